//
// Generated by NVIDIA NVVM Compiler
//
// Compiler Build ID: CL-36424714
// Cuda compilation tools, release 13.0, V13.0.88
// Based on NVVM 20.0.0
//

.version 9.0
.target sm_100
.address_size 64

	// .globl	_Z6updateiPcS_

.visible .entry _Z6updateiPcS_(
	.param .u32 _Z6updateiPcS__param_0,
	.param .u64 .ptr .align 1 _Z6updateiPcS__param_1,
	.param .u64 .ptr .align 1 _Z6updateiPcS__param_2
)
{
	.reg .pred 	%p<7>;
	.reg .b16 	%rs<4>;
	.reg .b32 	%r<87>;
	.reg .b64 	%rd<26>;

	ld.param.u32 	%r26, [_Z6updateiPcS__param_0];
	ld.param.u64 	%rd3, [_Z6updateiPcS__param_1];
	ld.param.u64 	%rd2, [_Z6updateiPcS__param_2];
	cvta.to.global.u64 	%rd1, %rd3;
	mov.u32 	%r27, %ctaid.x;
	mov.u32 	%r28, %ntid.x;
	mul.lo.s32 	%r1, %r27, %r28;
	mov.u32 	%r2, %tid.x;
	add.s32 	%r3, %r1, %r2;
	mov.u32 	%r29, %ctaid.y;
	mov.u32 	%r30, %ntid.y;
	mov.u32 	%r31, %tid.y;
	mad.lo.s32 	%r32, %r29, %r30, %r31;
	mov.u32 	%r33, %ctaid.z;
	mov.u32 	%r34, %ntid.z;
	mov.u32 	%r35, %tid.z;
	mad.lo.s32 	%r5, %r33, %r34, %r35;
	max.s32 	%r36, %r3, %r32;
	max.s32 	%r37, %r5, %r36;
	setp.ge.s32 	%p1, %r37, %r26;
	@%p1 bra 	$L__BB0_6;
	mad.lo.s32 	%r40, %r26, %r3, %r32;
	mad.lo.s32 	%r6, %r40, %r26, %r5;
	add.s32 	%r41, %r26, %r32;
	add.s32 	%r42, %r26, %r5;
	add.s32 	%r43, %r41, -1;
	rem.s32 	%r7, %r43, %r26;
	add.s32 	%r44, %r42, -1;
	rem.s32 	%r8, %r44, %r26;
	rem.s32 	%r9, %r42, %r26;
	add.s32 	%r45, %r42, 1;
	rem.s32 	%r10, %r45, %r26;
	rem.s32 	%r11, %r41, %r26;
	add.s32 	%r46, %r41, 1;
	rem.s32 	%r12, %r46, %r26;
	add.s32 	%r47, %r2, %r26;
	add.s32 	%r83, %r47, %r1;
	mov.b32 	%r85, 0;
	mov.b32 	%r84, -3;
$L__BB0_2:
	add.s32 	%r48, %r83, -1;
	rem.s32 	%r49, %r48, %r26;
	mul.lo.s32 	%r17, %r49, %r26;
	add.s32 	%r50, %r17, %r7;
	mul.lo.s32 	%r51, %r50, %r26;
	add.s32 	%r52, %r51, %r8;
	cvt.s64.s32 	%rd4, %r52;
	add.s64 	%rd5, %rd1, %rd4;
	ld.global.s8 	%r53, [%rd5];
	add.s32 	%r54, %r85, %r53;
	add.s32 	%r55, %r51, %r9;
	cvt.s64.s32 	%rd6, %r55;
	add.s64 	%rd7, %rd1, %rd6;
	ld.global.s8 	%r56, [%rd7];
	add.s32 	%r57, %r54, %r56;
	add.s32 	%r58, %r51, %r10;
	cvt.s64.s32 	%rd8, %r58;
	add.s64 	%rd9, %rd1, %rd8;
	ld.global.s8 	%r59, [%rd9];
	add.s32 	%r60, %r57, %r59;
	add.s32 	%r61, %r17, %r11;
	mul.lo.s32 	%r18, %r61, %r26;
	add.s32 	%r62, %r18, %r8;
	cvt.s64.s32 	%rd10, %r62;
	add.s64 	%rd11, %rd1, %rd10;
	ld.global.s8 	%r63, [%rd11];
	add.s32 	%r86, %r60, %r63;
	setp.eq.s32 	%p2, %r84, -2;
	@%p2 bra 	$L__BB0_4;
	add.s32 	%r64, %r18, %r9;
	cvt.s64.s32 	%rd12, %r64;
	add.s64 	%rd13, %rd1, %rd12;
	ld.global.s8 	%r65, [%rd13];
	add.s32 	%r86, %r86, %r65;
$L__BB0_4:
	add.s32 	%r66, %r18, %r10;
	cvt.s64.s32 	%rd14, %r66;
	add.s64 	%rd15, %rd1, %rd14;
	ld.global.s8 	%r67, [%rd15];
	add.s32 	%r68, %r86, %r67;
	add.s32 	%r69, %r17, %r12;
	mul.lo.s32 	%r70, %r69, %r26;
	add.s32 	%r71, %r70, %r8;
	cvt.s64.s32 	%rd16, %r71;
	add.s64 	%rd17, %rd1, %rd16;
	ld.global.s8 	%r72, [%rd17];
	add.s32 	%r73, %r68, %r72;
	add.s32 	%r74, %r70, %r9;
	cvt.s64.s32 	%rd18, %r74;
	add.s64 	%rd19, %rd1, %rd18;
	ld.global.s8 	%r75, [%rd19];
	add.s32 	%r76, %r73, %r75;
	add.s32 	%r77, %r70, %r10;
	cvt.s64.s32 	%rd20, %r77;
	add.s64 	%rd21, %rd1, %rd20;
	ld.global.s8 	%r78, [%rd21];
	add.s32 	%r85, %r76, %r78;
	add.s32 	%r84, %r84, 1;
	add.s32 	%r83, %r83, 1;
	setp.ne.s32 	%p3, %r84, 0;
	@%p3 bra 	$L__BB0_2;
	cvt.s64.s32 	%rd22, %r6;
	add.s64 	%rd23, %rd1, %rd22;
	ld.global.u8 	%rs1, [%rd23];
	setp.eq.s16 	%p4, %rs1, 0;
	add.s32 	%r79, %r85, -5;
	setp.lt.u32 	%p5, %r79, 3;
	setp.eq.s32 	%p6, %r85, 6;
	selp.u32 	%r80, -1, 0, %p6;
	selp.u32 	%r81, -1, 0, %p5;
	selp.b32 	%r82, %r80, %r81, %p4;
	cvt.u16.u32 	%rs2, %r82;
	and.b16  	%rs3, %rs2, 1;
	cvta.to.global.u64 	%rd24, %rd2;
	add.s64 	%rd25, %rd24, %rd22;
	st.global.u8 	[%rd25], %rs3;
$L__BB0_6:
	ret;

}


// ===== COMPILED SASS (sm_100) =====

	.target	sm_100

	.elftype	@"ET_EXEC"


//--------------------- .note.nv.tkinfo           --------------------------
	.section	.note.nv.tkinfo,"",@"SHT_NOTE"
	.sectionflags	@"SHF_NOTE_NV_TKINFO"
	.tkinfo
        /*0018*/ 	.word	0x00000002
        /*0030*/ 	.string	""
        /*0030*/ 	.string	"ptxas"
        /*0030*/ 	.string	"Cuda compilation tools, release 13.0, V13.0.88"
        /*0030*/ 	.string	"Build cuda_13.0.r13.0/compiler.36424714_0"
        /*0030*/ 	.string	"-arch sm_100 -m 64 "



//--------------------- .note.nv.cuinfo           --------------------------
	.section	.note.nv.cuinfo,"",@"SHT_NOTE"
	.sectionflags	@"SHF_NOTE_NV_CUINFO"
        /*0018*/ 	.short	0x0002
        /*001a*/ 	.short	0x0064
        /*001c*/ 	.short	0x0082
	.zero		2


//--------------------- .nv.info                  --------------------------
	.section	.nv.info,"",@"SHT_CUDA_INFO"
	.align	4


	//----- nvinfo : EIATTR_REGCOUNT
	.align		4
        /*0000*/ 	.byte	0x04, 0x2f
        /*0002*/ 	.short	(.L_1 - .L_0)
	.align		4
.L_0:
        /*0004*/ 	.word	index@(_Z6updateiPcS_)
        /*0008*/ 	.word	0x00000020


	//----- nvinfo : EIATTR_FRAME_SIZE
	.align		4
.L_1:
        /*000c*/ 	.byte	0x04, 0x11
        /*000e*/ 	.short	(.L_3 - .L_2)
	.align		4
.L_2:
        /*0010*/ 	.word	index@(_Z6updateiPcS_)
        /*0014*/ 	.word	0x00000000


	//----- nvinfo : EIATTR_MIN_STACK_SIZE
	.align		4
.L_3:
        /*0018*/ 	.byte	0x04, 0x12
        /*001a*/ 	.short	(.L_5 - .L_4)
	.align		4
.L_4:
        /*001c*/ 	.word	index@(_Z6updateiPcS_)
        /*0020*/ 	.word	0x00000000
.L_5:


//--------------------- .nv.compat                --------------------------
	.section	.nv.compat,"",@"SHT_CUDA_COMPAT_INFO"
	.align	4
        /*0000*/ 	.byte	0x02, 0x09, 0x00, 0x00, 0x02, 0x02, 0x01, 0x00, 0x02, 0x05, 0x05, 0x00, 0x03, 0x07, 0x01, 0x01
        /*0010*/ 	.byte	0x02, 0x03, 0x00, 0x00, 0x02, 0x06, 0x01, 0x00, 0x04, 0x0b, 0x08, 0x00, 0x09, 0x00, 0x00, 0x00
        /*0020*/ 	.byte	0x00, 0x00, 0x00, 0x00


//--------------------- .nv.info._Z6updateiPcS_   --------------------------
	.section	.nv.info._Z6updateiPcS_,"",@"SHT_CUDA_INFO"
	.sectionflags	@""
	.align	4


	//----- nvinfo : EIATTR_CUDA_API_VERSION
	.align		4
        /*0000*/ 	.byte	0x04, 0x37
        /*0002*/ 	.short	(.L_7 - .L_6)
.L_6:
        /*0004*/ 	.word	0x00000082


	//----- nvinfo : EIATTR_KPARAM_INFO
	.align		4
.L_7:
        /*0008*/ 	.byte	0x04, 0x17
        /*000a*/ 	.short	(.L_9 - .L_8)
.L_8:
        /*000c*/ 	.word	0x00000000
        /*0010*/ 	.short	0x0002
        /*0012*/ 	.short	0x0010
        /*0014*/ 	.byte	0x00, 0xf5, 0x21, 0x00


	//----- nvinfo : EIATTR_KPARAM_INFO
	.align		4
.L_9:
        /*0018*/ 	.byte	0x04, 0x17
        /*001a*/ 	.short	(.L_11 - .L_10)
.L_10:
        /*001c*/ 	.word	0x00000000
        /*0020*/ 	.short	0x0001
        /*0022*/ 	.short	0x0008
        /*0024*/ 	.byte	0x00, 0xf5, 0x21, 0x00


	//----- nvinfo : EIATTR_KPARAM_INFO
	.align		4
.L_11:
        /*0028*/ 	.byte	0x04, 0x17
        /*002a*/ 	.short	(.L_13 - .L_12)
.L_12:
        /*002c*/ 	.word	0x00000000
        /*0030*/ 	.short	0x0000
        /*0032*/ 	.short	0x0000
        /*0034*/ 	.byte	0x00, 0xf0, 0x11, 0x00


	//----- nvinfo : EIATTR_SPARSE_MMA_MASK
	.align		4
.L_13:
        /*0038*/ 	.byte	0x03, 0x50
        /*003a*/ 	.short	0x0000


	//----- nvinfo : EIATTR_MAXREG_COUNT
	.align		4
        /*003c*/ 	.byte	0x03, 0x1b
        /*003e*/ 	.short	0x00ff


	//----- nvinfo : EIATTR_MERCURY_ISA_VERSION
	.align		4
        /*0040*/ 	.byte	0x03, 0x5f
        /*0042*/ 	.short	0x0101


	//----- nvinfo : EIATTR_VRC_CTA_INIT_COUNT
	.align		4
        /*0044*/ 	.byte	0x02, 0x4a
	.zero		1
	.zero		1


	//----- nvinfo : EIATTR_EXIT_INSTR_OFFSETS
	.align		4
        /*0048*/ 	.byte	0x04, 0x1c
        /*004a*/ 	.short	(.L_15 - .L_14)


	//   ....[0]....
.L_14:
        /*004c*/ 	.word	0x00000110


	//   ....[1]....
        /*0050*/ 	.word	0x000011d0


	//----- nvinfo : EIATTR_CBANK_PARAM_SIZE
	.align		4
.L_15:
        /*0054*/ 	.byte	0x03, 0x19
        /*0056*/ 	.short	0x0018


	//----- nvinfo : EIATTR_PARAM_CBANK
	.align		4
        /*0058*/ 	.byte	0x04, 0x0a
        /*005a*/ 	.short	(.L_17 - .L_16)
	.align		4
.L_16:
        /*005c*/ 	.word	index@(.nv.constant0._Z6updateiPcS_)
        /*0060*/ 	.short	0x0380
        /*0062*/ 	.short	0x0018


	//----- nvinfo : EIATTR_SW_WAR
	.align		4
.L_17:
        /*0064*/ 	.byte	0x04, 0x36
        /*0066*/ 	.short	(.L_19 - .L_18)
.L_18:
        /*0068*/ 	.word	0x00000008
.L_19:


//--------------------- .nv.callgraph             --------------------------
	.section	.nv.callgraph,"",@"SHT_CUDA_CALLGRAPH"
	.align	4
	.sectionentsize	8
	.align		4
        /*0000*/ 	.word	0x00000000
	.align		4
        /*0004*/ 	.word	0xffffffff
	.align		4
        /*0008*/ 	.word	0x00000000
	.align		4
        /*000c*/ 	.word	0xfffffffe
	.align		4
        /*0010*/ 	.word	0x00000000
	.align		4
        /*0014*/ 	.word	0xfffffffd
	.align		4
        /*0018*/ 	.word	0x00000000
	.align		4
        /*001c*/ 	.word	0xfffffffc


//--------------------- .text._Z6updateiPcS_      --------------------------
	.section	.text._Z6updateiPcS_,"ax",@progbits
	.align	128
        .global         _Z6updateiPcS_
        .type           _Z6updateiPcS_,@function
        .size           _Z6updateiPcS_,(.L_x_1 - _Z6updateiPcS_)
        .other          _Z6updateiPcS_,@"STO_CUDA_ENTRY STV_DEFAULT"
_Z6updateiPcS_:
.text._Z6updateiPcS_:
[----:B------:R-:W-:Y:S01]  /*0000*/  LDC R1, c[0x0][0x37c] ;  /* 0x0000df00ff017b82 */ /* 0x000fe20000000800 */
[----:B------:R-:W0:Y:S07]  /*0010*/  S2R R3, SR_TID.Y ;  /* 0x0000000000037919 */ /* 0x000e2e0000002200 */
[----:B------:R-:W1:Y:S01]  /*0020*/  S2UR UR4, SR_CTAID.X ;  /* 0x00000000000479c3 */ /* 0x000e620000002500 */
[----:B------:R-:W1:Y:S01]  /*0030*/  LDCU UR5, c[0x0][0x360] ;  /* 0x00006c00ff0577ac */ /* 0x000e620008000800 */
[----:B------:R-:W2:Y:S01]  /*0040*/  S2R R2, SR_TID.Z ;  /* 0x0000000000027919 */ /* 0x000ea20000002300 */
[----:B------:R-:W3:Y:S05]  /*0050*/  S2R R9, SR_TID.X ;  /* 0x0000000000097919 */ /* 0x000eea0000002100 */
[----:B------:R-:W0:Y:S08]  /*0060*/  LDC R22, c[0x0][0x364] ;  /* 0x0000d900ff167b82 */ /* 0x000e300000000800 */
[----:B------:R-:W0:Y:S08]  /*0070*/  S2UR UR6, SR_CTAID.Y ;  /* 0x00000000000679c3 */ /* 0x000e300000002600 */
[----:B------:R-:W2:Y:S01]  /*0080*/  S2UR UR7, SR_CTAID.Z ;  /* 0x00000000000779c3 */ /* 0x000ea20000002700 */
[----:B-1----:R-:W-:-:S07]  /*0090*/  UIMAD UR4, UR4, UR5, URZ ;  /* 0x00000005040472a4 */ /* 0x002fce000f8e02ff */
[----:B------:R-:W2:Y:S01]  /*00a0*/  LDC R7, c[0x0][0x368] ;  /* 0x0000da00ff077b82 */ /* 0x000ea20000000800 */
[----:B---3--:R-:W-:-:S07]  /*00b0*/  VIADD R21, R9, UR4 ;  /* 0x0000000409157c36 */ /* 0x008fce0008000000 */
[----:B------:R-:W1:Y:S01]  /*00c0*/  LDC R0, c[0x0][0x380] ;  /* 0x0000e000ff007b82 */ /* 0x000e620000000800 */
[----:B0-----:R-:W-:Y:S02]  /*00d0*/  IMAD R22, R22, UR6, R3 ;  /* 0x0000000616167c24 */ /* 0x001fe4000f8e0203 */
[----:B--2---:R-:W-:-:S05]  /*00e0*/  IMAD R7, R7, UR7, R2 ;  /* 0x0000000707077c24 */ /* 0x004fca000f8e0202 */
[----:B------:R-:W-:-:S04]  /*00f0*/  VIMNMX3 R3, R21, R22, R7, !PT ;  /* 0x000000161503720f */ /* 0x000fc80007800107 */
[----:B-1----:R-:W-:-:S13]  /*0100*/  ISETP.GE.AND P0, PT, R3, R0, PT ;  /* 0x000000000300720c */ /* 0x002fda0003f06270 */
[----:B------:R-:W-:Y:S05]  /*0110*/  @P0 EXIT ;  /* 0x000000000000094d */ /* 0x000fea0003800000 */
[----:B------:R-:W-:Y:S01]  /*0120*/  IABS R23, R0 ;  /* 0x0000000000177213 */ /* 0x000fe20000000000 */
[--C-:B------:R-:W-:Y:S01]  /*0130*/  IMAD.IADD R2, R22, 0x1, R0.reuse ;  /* 0x0000000116027824 */ /* 0x100fe200078e0200 */
[----:B------:R-:W-:Y:S01]  /*0140*/  IADD3 R24, PT, PT, R0, UR4, R9 ;  /* 0x0000000400187c10 */ /* 0x000fe2000fffe009 */
[----:B------:R-:W-:Y:S01]  /*0150*/  IMAD.IADD R6, R7, 0x1, R0 ;  /* 0x0000000107067824 */ /* 0x000fe200078e0200 */
[----:B------:R-:W0:Y:S01]  /*0160*/  I2F.RP R4, R23 ;  /* 0x0000001700047306 */ /* 0x000e220000209400 */
[----:B------:R-:W-:Y:S01]  /*0170*/  VIADD R5, R2, 0xffffffff ;  /* 0xffffffff02057836 */ /* 0x000fe20000000000 */
[----:B------:R-:W1:Y:S01]  /*0180*/  LDCU.64 UR8, c[0x0][0x388] ;  /* 0x00007100ff0877ac */ /* 0x000e620008000a00 */
[----:B------:R-:W-:Y:S01]  /*0190*/  IMAD.MOV.U32 R26, RZ, RZ, RZ ;  /* 0x000000ffff1a7224 */ /* 0x000fe200078e00ff */
[----:B------:R-:W-:Y:S01]  /*01a0*/  IABS R14, R6 ;  /* 0x00000006000e7213 */ /* 0x000fe20000000000 */
[C---:B------:R-:W-:Y:S01]  /*01b0*/  VIADD R3, R6.reuse, 0xffffffff ;  /* 0xffffffff06037836 */ /* 0x040fe20000000000 */
[----:B------:R-:W-:Y:S01]  /*01c0*/  ISETP.GE.AND P3, PT, R5, RZ, PT ;  /* 0x000000ff0500720c */ /* 0x000fe20003f66270 */
[----:B------:R-:W-:Y:S01]  /*01d0*/  VIADD R13, R6, 0x1 ;  /* 0x00000001060d7836 */ /* 0x000fe20000000000 */
[----:B------:R-:W2:Y:S01]  /*01e0*/  LDCU.64 UR6, c[0x0][0x358] ;  /* 0x00006b00ff0677ac */ /* 0x000ea20008000a00 */
[----:B------:R-:W-:Y:S01]  /*01f0*/  VIADD R12, R2, 0x1 ;  /* 0x00000001020c7836 */ /* 0x000fe20000000000 */
[----:B------:R-:W-:-:S02]  /*0200*/  IABS R10, R3 ;  /* 0x00000003000a7213 */ /* 0x000fc40000000000 */
[----:B------:R-:W-:Y:S01]  /*0210*/  IABS R18, R13 ;  /* 0x0000000d00127213 */ /* 0x000fe20000000000 */
[----:B0-----:R-:W0:Y:S02]  /*0220*/  MUFU.RCP R4, R4 ;  /* 0x0000000400047308 */ /* 0x001e240000001000 */
[----:B0-----:R-:W-:-:S06]  /*0230*/  VIADD R27, R4, 0xffffffe ;  /* 0x0ffffffe041b7836 */ /* 0x001fcc0000000000 */
[----:B------:R-:W0:Y:S02]  /*0240*/  F2I.FTZ.U32.TRUNC.NTZ R27, R27 ;  /* 0x0000001b001b7305 */ /* 0x000e24000021f000 */
[----:B0-----:R-:W-:-:S04]  /*0250*/  IMAD.MOV R8, RZ, RZ, -R27 ;  /* 0x000000ffff087224 */ /* 0x001fc800078e0a1b */
[----:B------:R-:W-:Y:S01]  /*0260*/  IMAD R11, R8, R23, RZ ;  /* 0x00000017080b7224 */ /* 0x000fe200078e02ff */
[----:B------:R-:W-:-:S03]  /*0270*/  IABS R8, R5 ;  /* 0x0000000500087213 */ /* 0x000fc60000000000 */
[----:B------:R-:W-:-:S04]  /*0280*/  IMAD.HI.U32 R26, R27, R11, R26 ;  /* 0x0000000b1b1a7227 */ /* 0x000fc800078e001a */
[----:B------:R-:W-:Y:S02]  /*0290*/  IMAD.MOV.U32 R9, RZ, RZ, R8 ;  /* 0x000000ffff097224 */ /* 0x000fe400078e0008 */
[----:B------:R-:W-:Y:S02]  /*02a0*/  VIADD R11, R24, 0xffffffff ;  /* 0xffffffff180b7836 */ /* 0x000fe40000000000 */
[----:B------:R-:W-:-:S03]  /*02b0*/  IMAD.HI.U32 R4, R26, R9, RZ ;  /* 0x000000091a047227 */ /* 0x000fc600078e00ff */
[----:B------:R-:W-:Y:S01]  /*02c0*/  IABS R16, R11 ;  /* 0x0000000b00107213 */ /* 0x000fe20000000000 */
[----:B------:R-:W-:-:S04]  /*02d0*/  IMAD.HI.U32 R8, R26, R10, RZ ;  /* 0x0000000a1a087227 */ /* 0x000fc800078e00ff */
[----:B------:R-:W-:Y:S02]  /*02e0*/  IMAD.MOV R4, RZ, RZ, -R4 ;  /* 0x000000ffff047224 */ /* 0x000fe400078e0a04 */
[----:B------:R-:W-:Y:S02]  /*02f0*/  IMAD.MOV R8, RZ, RZ, -R8 ;  /* 0x000000ffff087224 */ /* 0x000fe400078e0a08 */
[----:B------:R-:W-:Y:S02]  /*0300*/  IMAD R4, R23, R4, R9 ;  /* 0x0000000417047224 */ /* 0x000fe400078e0209 */
[----:B------:R-:W-:-:S03]  /*0310*/  IMAD.HI.U32 R9, R26, R16, RZ ;  /* 0x000000101a097227 */ /* 0x000fc600078e00ff */
[C---:B------:R-:W-:Y:S01]  /*0320*/  ISETP.GT.U32.AND P1, PT, R23.reuse, R4, PT ;  /* 0x000000041700720c */ /* 0x040fe20003f24070 */
[C---:B------:R-:W-:Y:S02]  /*0330*/  IMAD R8, R23.reuse, R8, R10 ;  /* 0x0000000817087224 */ /* 0x040fe400078e020a */
[----:B------:R-:W-:Y:S02]  /*0340*/  IMAD.MOV R10, RZ, RZ, -R9 ;  /* 0x000000ffff0a7224 */ /* 0x000fe400078e0a09 */
[----:B------:R-:W-:Y:S01]  /*0350*/  IMAD.HI.U32 R9, R26, R14, RZ ;  /* 0x0000000e1a097227 */ /* 0x000fe200078e00ff */
[----:B------:R-:W-:-:S03]  /*0360*/  ISETP.GT.U32.AND P2, PT, R23, R8, PT ;  /* 0x000000081700720c */ /* 0x000fc60003f44070 */
[----:B------:R-:W-:Y:S02]  /*0370*/  IMAD R16, R23, R10, R16 ;  /* 0x0000000a17107224 */ /* 0x000fe400078e0210 */
[----:B------:R-:W-:-:S03]  /*0380*/  IMAD.HI.U32 R10, R26, R18, RZ ;  /* 0x000000121a0a7227 */ /* 0x000fc600078e00ff */
[C---:B------:R-:W-:Y:S01]  /*0390*/  ISETP.GT.U32.AND P0, PT, R23.reuse, R16, PT ;  /* 0x000000101700720c */ /* 0x040fe20003f04070 */
[----:B------:R-:W-:Y:S02]  /*03a0*/  IMAD.MOV R10, RZ, RZ, -R10 ;  /* 0x000000ffff0a7224 */ /* 0x000fe400078e0a0a */
[----:B------:R-:W-:Y:S02]  /*03b0*/  IMAD.MOV R9, RZ, RZ, -R9 ;  /* 0x000000ffff097224 */ /* 0x000fe400078e0a09 */
[C---:B------:R-:W-:Y:S01]  /*03c0*/  IMAD R18, R23.reuse, R10, R18 ;  /* 0x0000000a17127224 */ /* 0x040fe200078e0212 */
[----:B------:R-:W-:Y:S01]  /*03d0*/  IABS R10, R2 ;  /* 0x00000002000a7213 */ /* 0x000fe20000000000 */
[C---:B------:R-:W-:Y:S02]  /*03e0*/  IMAD R14, R23.reuse, R9, R14 ;  /* 0x00000009170e7224 */ /* 0x040fe400078e020e */
[--C-:B------:R-:W-:Y:S01]  /*03f0*/  @!P1 IMAD.IADD R4, R4, 0x1, -R23.reuse ;  /* 0x0000000104049824 */ /* 0x100fe200078e0a17 */
[C---:B------:R-:W-:Y:S01]  /*0400*/  ISETP.GT.U32.AND P5, PT, R23.reuse, R18, PT ;  /* 0x000000121700720c */ /* 0x040fe20003fa4070 */
[--C-:B------:R-:W-:Y:S01]  /*0410*/  @!P2 IMAD.IADD R8, R8, 0x1, -R23.reuse ;  /* 0x000000010808a824 */ /* 0x100fe200078e0a17 */
[C---:B------:R-:W-:Y:S01]  /*0420*/  ISETP.GT.U32.AND P6, PT, R23.reuse, R14, PT ;  /* 0x0000000e1700720c */ /* 0x040fe20003fc4070 */
[----:B------:R-:W-:Y:S01]  /*0430*/  @!P0 IMAD.IADD R16, R16, 0x1, -R23 ;  /* 0x0000000110108824 */ /* 0x000fe200078e0a17 */
[----:B------:R-:W-:-:S02]  /*0440*/  ISETP.GT.U32.AND P4, PT, R23, R4, PT ;  /* 0x000000041700720c */ /* 0x000fc40003f84070 */
[C---:B------:R-:W-:Y:S02]  /*0450*/  ISETP.GT.U32.AND P2, PT, R23.reuse, R8, PT ;  /* 0x000000081700720c */ /* 0x040fe40003f44070 */
[----:B------:R-:W-:Y:S02]  /*0460*/  ISETP.GT.U32.AND P0, PT, R23, R16, PT ;  /* 0x000000101700720c */ /* 0x000fe40003f04070 */
[----:B------:R-:W-:Y:S02]  /*0470*/  ISETP.GE.AND P1, PT, R6, RZ, PT ;  /* 0x000000ff0600720c */ /* 0x000fe40003f26270 */
[----:B------:R-:W-:Y:S01]  /*0480*/  IABS R6, R12 ;  /* 0x0000000c00067213 */ /* 0x000fe20000000000 */
[--C-:B------:R-:W-:Y:S02]  /*0490*/  @!P5 IMAD.IADD R18, R18, 0x1, -R23.reuse ;  /* 0x000000011212d824 */ /* 0x100fe400078e0a17 */
[--C-:B------:R-:W-:Y:S01]  /*04a0*/  @!P6 IMAD.IADD R14, R14, 0x1, -R23.reuse ;  /* 0x000000010e0ee824 */ /* 0x100fe200078e0a17 */
[----:B------:R-:W-:Y:S01]  /*04b0*/  ISETP.GE.AND P6, PT, R11, RZ, PT ;  /* 0x000000ff0b00720c */ /* 0x000fe20003fc6270 */
[----:B------:R-:W-:Y:S01]  /*04c0*/  @!P4 IMAD.IADD R4, R4, 0x1, -R23 ;  /* 0x000000010404c824 */ /* 0x000fe200078e0a17 */
[----:B------:R-:W-:Y:S01]  /*04d0*/  ISETP.GE.AND P4, PT, R3, RZ, PT ;  /* 0x000000ff0300720c */ /* 0x000fe20003f86270 */
[----:B------:R-:W-:Y:S01]  /*04e0*/  IMAD.HI.U32 R3, R26, R10, RZ ;  /* 0x0000000a1a037227 */ /* 0x000fe200078e00ff */
[----:B------:R-:W-:-:S03]  /*04f0*/  ISETP.GT.U32.AND P5, PT, R23, R14, PT ;  /* 0x0000000e1700720c */ /* 0x000fc60003fa4070 */
[----:B------:R-:W-:Y:S01]  /*0500*/  @!P0 IMAD.IADD R16, R16, 0x1, -R23 ;  /* 0x0000000110108824 */ /* 0x000fe200078e0a17 */
[----:B------:R-:W-:Y:S01]  /*0510*/  ISETP.GT.U32.AND P0, PT, R23, R18, PT ;  /* 0x000000121700720c */ /* 0x000fe20003f04070 */
[----:B------:R-:W-:Y:S02]  /*0520*/  IMAD.MOV R3, RZ, RZ, -R3 ;  /* 0x000000ffff037224 */ /* 0x000fe400078e0a03 */
[----:B------:R-:W-:-:S04]  /*0530*/  IMAD.HI.U32 R5, R26, R6, RZ ;  /* 0x000000061a057227 */ /* 0x000fc800078e00ff */
[----:B------:R-:W-:Y:S01]  /*0540*/  @!P2 IMAD.IADD R8, R8, 0x1, -R23 ;  /* 0x000000010808a824 */ /* 0x000fe200078e0a17 */
[----:B------:R-:W-:Y:S01]  /*0550*/  ISETP.GE.AND P2, PT, R13, RZ, PT ;  /* 0x000000ff0d00720c */ /* 0x000fe20003f46270 */
[C---:B------:R-:W-:Y:S02]  /*0560*/  IMAD R10, R23.reuse, R3, R10 ;  /* 0x00000003170a7224 */ /* 0x040fe400078e020a */
[----:B------:R-:W-:Y:S02]  /*0570*/  IMAD.MOV R9, RZ, RZ, -R5 ;  /* 0x000000ffff097224 */ /* 0x000fe400078e0a05 */
[--C-:B------:R-:W-:Y:S02]  /*0580*/  IMAD.MOV.U32 R5, RZ, RZ, R4.reuse ;  /* 0x000000ffff057224 */ /* 0x100fe400078e0004 */
[----:B------:R-:W-:Y:S01]  /*0590*/  @!P3 IMAD.MOV R5, RZ, RZ, -R4 ;  /* 0x000000ffff05b224 */ /* 0x000fe200078e0a04 */
[----:B------:R-:W-:Y:S01]  /*05a0*/  ISETP.NE.AND P3, PT, R0, RZ, PT ;  /* 0x000000ff0000720c */ /* 0x000fe20003f65270 */
[----:B------:R-:W-:Y:S01]  /*05b0*/  @!P6 IMAD.MOV R16, RZ, RZ, -R16 ;  /* 0x000000ffff10e224 */ /* 0x000fe200078e0a10 */
[----:B------:R-:W-:Y:S01]  /*05c0*/  LOP3.LUT R4, RZ, R0, RZ, 0x33, !PT ;  /* 0x00000000ff047212 */ /* 0x000fe200078e33ff */
[--C-:B------:R-:W-:Y:S01]  /*05d0*/  @!P0 IMAD.IADD R18, R18, 0x1, -R23.reuse ;  /* 0x0000000112128824 */ /* 0x100fe200078e0a17 */
[C---:B------:R-:W-:Y:S01]  /*05e0*/  ISETP.GT.U32.AND P0, PT, R23.reuse, R10, PT ;  /* 0x0000000a1700720c */ /* 0x040fe20003f04070 */
[----:B------:R-:W-:Y:S01]  /*05f0*/  @!P4 IMAD.MOV R8, RZ, RZ, -R8 ;  /* 0x000000ffff08c224 */ /* 0x000fe200078e0a08 */
[----:B------:R-:W-:Y:S01]  /*0600*/  SEL R5, R4, R5, !P3 ;  /* 0x0000000504057207 */ /* 0x000fe20005800000 */
[----:B------:R-:W-:Y:S01]  /*0610*/  @!P5 IMAD.IADD R14, R14, 0x1, -R23 ;  /* 0x000000010e0ed824 */ /* 0x000fe200078e0a17 */
[C---:B------:R-:W-:Y:S01]  /*0620*/  SEL R20, R4.reuse, R16, !P3 ;  /* 0x0000001004147207 */ /* 0x040fe20005800000 */
[----:B------:R-:W-:Y:S01]  /*0630*/  IMAD R6, R23, R9, R6 ;  /* 0x0000000917067224 */ /* 0x000fe200078e0206 */
[----:B------:R-:W-:Y:S01]  /*0640*/  SEL R13, R4, R8, !P3 ;  /* 0x00000008040d7207 */ /* 0x000fe20005800000 */
[----:B------:R-:W-:-:S02]  /*0650*/  @!P1 IMAD.MOV R14, RZ, RZ, -R14 ;  /* 0x000000ffff0e9224 */ /* 0x000fc400078e0a0e */
[----:B------:R-:W-:Y:S01]  /*0660*/  @!P2 IMAD.MOV R18, RZ, RZ, -R18 ;  /* 0x000000ffff12a224 */ /* 0x000fe200078e0a12 */
[----:B------:R-:W-:Y:S01]  /*0670*/  ISETP.GT.U32.AND P2, PT, R23, R6, PT ;  /* 0x000000061700720c */ /* 0x000fe20003f44070 */
[----:B------:R-:W-:Y:S01]  /*0680*/  IMAD R3, R20, R0, R5 ;  /* 0x0000000014037224 */ /* 0x000fe200078e0205 */
[----:B------:R-:W-:Y:S01]  /*0690*/  SEL R11, R4, R14, !P3 ;  /* 0x0000000e040b7207 */ /* 0x000fe20005800000 */
[----:B------:R-:W-:Y:S01]  /*06a0*/  @!P0 IMAD.IADD R10, R10, 0x1, -R23 ;  /* 0x000000010a0a8824 */ /* 0x000fe200078e0a17 */
[----:B------:R-:W-:Y:S01]  /*06b0*/  SEL R9, R4, R18, !P3 ;  /* 0x0000001204097207 */ /* 0x000fe20005800000 */
[CC--:B------:R-:W-:Y:S02]  /*06c0*/  IMAD R8, R3.reuse, R0.reuse, R13 ;  /* 0x0000000003087224 */ /* 0x0c0fe400078e020d */
[----:B------:R-:W-:Y:S01]  /*06d0*/  IMAD R15, R3, R0, R11 ;  /* 0x00000000030f7224 */ /* 0x000fe200078e020b */
[----:B------:R-:W-:Y:S01]  /*06e0*/  ISETP.GT.U32.AND P1, PT, R23, R10, PT ;  /* 0x0000000a1700720c */ /* 0x000fe20003f24070 */
[----:B------:R-:W-:Y:S01]  /*06f0*/  IMAD R3, R3, R0, R9 ;  /* 0x0000000003037224 */ /* 0x000fe200078e0209 */
[----:B-1----:R-:W-:-:S02]  /*0700*/  IADD3 R16, P0, PT, R8, UR8, RZ ;  /* 0x0000000808107c10 */ /* 0x002fc4000ff1e0ff */
[----:B------:R-:W-:Y:S01]  /*0710*/  IADD3 R14, P4, PT, R15, UR8, RZ ;  /* 0x000000080f0e7c10 */ /* 0x000fe2000ff9e0ff */
[----:B------:R-:W-:Y:S01]  /*0720*/  @!P2 IMAD.IADD R6, R6, 0x1, -R23 ;  /* 0x000000010606a824 */ /* 0x000fe200078e0a17 */
[----:B------:R-:W-:Y:S02]  /*0730*/  LEA.HI.X.SX32 R17, R8, UR9, 0x1, P0 ;  /* 0x0000000908117c11 */ /* 0x000fe400080f0eff */
[----:B------:R-:W-:Y:S02]  /*0740*/  ISETP.GE.AND P0, PT, R2, RZ, PT ;  /* 0x000000ff0200720c */ /* 0x000fe40003f06270 */
[----:B------:R-:W-:Y:S01]  /*0750*/  IADD3 R2, P2, PT, R3, UR8, RZ ;  /* 0x0000000803027c10 */ /* 0x000fe2000ff5e0ff */
[----:B--2---:R0:W2:Y:S01]  /*0760*/  LDG.E.S8 R8, desc[UR6][R16.64] ;  /* 0x0000000610087981 */ /* 0x0040a2000c1e1300 */
[----:B------:R-:W-:Y:S02]  /*0770*/  LEA.HI.X.SX32 R15, R15, UR9, 0x1, P4 ;  /* 0x000000090f0f7c11 */ /* 0x000fe4000a0f0eff */
[----:B------:R-:W-:-:S02]  /*0780*/  LEA.HI.X.SX32 R3, R3, UR9, 0x1, P2 ;  /* 0x0000000903037c11 */ /* 0x000fc400090f0eff */
[----:B------:R-:W-:Y:S01]  /*0790*/  ISETP.GT.U32.AND P2, PT, R23, R6, PT ;  /* 0x000000061700720c */ /* 0x000fe20003f44070 */
[----:B------:R-:W-:Y:S01]  /*07a0*/  @!P1 IMAD.IADD R10, R10, 0x1, -R23 ;  /* 0x000000010a0a9824 */ /* 0x000fe200078e0a17 */
[----:B------:R-:W-:Y:S01]  /*07b0*/  ISETP.GE.AND P1, PT, R12, RZ, PT ;  /* 0x000000ff0c00720c */ /* 0x000fe20003f26270 */
[----:B------:R1:W2:Y:S02]  /*07c0*/  LDG.E.S8 R14, desc[UR6][R14.64] ;  /* 0x000000060e0e7981 */ /* 0x0002a4000c1e1300 */
[----:B------:R-:W-:Y:S02]  /*07d0*/  @!P0 IMAD.MOV R10, RZ, RZ, -R10 ;  /* 0x000000ffff0a8224 */ /* 0x000fe400078e0a0a */
[----:B------:R3:W2:Y:S03]  /*07e0*/  LDG.E.S8 R25, desc[UR6][R2.64] ;  /* 0x0000000602197981 */ /* 0x0006a6000c1e1300 */
[----:B------:R-:W-:-:S03]  /*07f0*/  SEL R29, R4, R10, !P3 ;  /* 0x0000000a041d7207 */ /* 0x000fc60005800000 */
[----:B------:R-:W-:Y:S02]  /*0800*/  @!P2 IMAD.IADD R6, R6, 0x1, -R23 ;  /* 0x000000010606a824 */ /* 0x000fe400078e0a17 */
[-C--:B------:R-:W-:Y:S02]  /*0810*/  IMAD R10, R20, R0.reuse, R29 ;  /* 0x00000000140a7224 */ /* 0x080fe400078e021d */
[----:B------:R-:W-:Y:S02]  /*0820*/  @!P1 IMAD.MOV R6, RZ, RZ, -R6 ;  /* 0x000000ffff069224 */ /* 0x000fe400078e0a06 */
[----:B0-----:R-:W-:-:S03]  /*0830*/  IMAD R17, R10, R0, R13 ;  /* 0x000000000a117224 */ /* 0x001fc600078e020d */
[----:B-1----:R-:W-:Y:S01]  /*0840*/  SEL R15, R4, R6, !P3 ;  /* 0x00000006040f7207 */ /* 0x002fe20005800000 */
[----:B------:R-:W-:Y:S01]  /*0850*/  IMAD R12, R10, R0, R11 ;  /* 0x000000000a0c7224 */ /* 0x000fe200078e020b */
[----:B------:R-:W-:-:S03]  /*0860*/  IADD3 R16, P0, PT, R17, UR8, RZ ;  /* 0x0000000811107c10 */ /* 0x000fc6000ff1e0ff */
[-C--:B------:R-:W-:Y:S01]  /*0870*/  IMAD R20, R20, R0.reuse, R15 ;  /* 0x0000000014147224 */ /* 0x080fe200078e020f */
[----:B------:R-:W-:Y:S01]  /*0880*/  LEA.HI.X.SX32 R17, R17, UR9, 0x1, P0 ;  /* 0x0000000911117c11 */ /* 0x000fe200080f0eff */
[-C--:B---3--:R-:W-:Y:S01]  /*0890*/  IMAD R3, R10, R0.reuse, R9 ;  /* 0x000000000a037224 */ /* 0x088fe200078e0209 */
[----:B------:R-:W-:Y:S01]  /*08a0*/  IADD3 R18, P0, PT, R12, UR8, RZ ;  /* 0x000000080c127c10 */ /* 0x000fe2000ff1e0ff */
[----:B------:R-:W-:Y:S02]  /*08b0*/  IMAD R10, R20, R0, R13 ;  /* 0x00000000140a7224 */ /* 0x000fe400078e020d */
[----:B------:R0:W3:Y:S01]  /*08c0*/  LDG.E.S8 R6, desc[UR6][R16.64] ;  /* 0x0000000610067981 */ /* 0x0000e2000c1e1300 */
[C---:B------:R-:W-:Y:S02]  /*08d0*/  IADD3 R2, P1, PT, R3.reuse, UR8, RZ ;  /* 0x0000000803027c10 */ /* 0x040fe4000ff3e0ff */
[----:B------:R-:W-:Y:S02]  /*08e0*/  LEA.HI.X.SX32 R19, R12, UR9, 0x1, P0 ;  /* 0x000000090c137c11 */ /* 0x000fe400080f0eff */
[----:B------:R-:W-:-:S02]  /*08f0*/  LEA.HI.X.SX32 R3, R3, UR9, 0x1, P1 ;  /* 0x0000000903037c11 */ /* 0x000fc400088f0eff */
[----:B0-----:R-:W-:-:S04]  /*0900*/  IADD3 R16, P0, PT, R10, UR8, RZ ;  /* 0x000000080a107c10 */ /* 0x001fc8000ff1e0ff */
[----:B------:R0:W4:Y:S01]  /*0910*/  LDG.E.S8 R3, desc[UR6][R2.64] ;  /* 0x0000000602037981 */ /* 0x000122000c1e1300 */
[----:B------:R-:W-:-:S03]  /*0920*/  LEA.HI.X.SX32 R17, R10, UR9, 0x1, P0 ;  /* 0x000000090a117c11 */ /* 0x000fc600080f0eff */
[----:B------:R1:W3:Y:S04]  /*0930*/  LDG.E.S8 R10, desc[UR6][R18.64] ;  /* 0x00000006120a7981 */ /* 0x0002e8000c1e1300 */
[----:B------:R5:W4:Y:S01]  /*0940*/  LDG.E.S8 R12, desc[UR6][R16.64] ;  /* 0x00000006100c7981 */ /* 0x000b22000c1e1300 */
[----:B------:R-:W-:-:S05]  /*0950*/  IABS R28, R24 ;  /* 0x00000018001c7213 */ /* 0x000fca0000000000 */
[----:B------:R-:W-:-:S04]  /*0960*/  IMAD.HI.U32 R27, R26, R28, RZ ;  /* 0x0000001c1a1b7227 */ /* 0x000fc800078e00ff */
[----:B0-----:R-:W-:Y:S02]  /*0970*/  IMAD.MOV R2, RZ, RZ, -R27 ;  /* 0x000000ffff027224 */ /* 0x001fe400078e0a1b */
[----:B------:R-:W-:Y:S02]  /*0980*/  VIADD R27, R24, 0x1 ;  /* 0x00000001181b7836 */ /* 0x000fe40000000000 */
[----:B------:R-:W-:-:S03]  /*0990*/  IMAD R28, R23, R2, R28 ;  /* 0x00000002171c7224 */ /* 0x000fc600078e021c */
[----:B------:R-:W-:-:S05]  /*09a0*/  IABS R2, R27 ;  /* 0x0000001b00027213 */ /* 0x000fca0000000000 */
[----:B------:R-:W-:Y:S01]  /*09b0*/  IMAD.HI.U32 R26, R26, R2, RZ ;  /* 0x000000021a1a7227 */ /* 0x000fe200078e00ff */
[----:B------:R-:W-:-:S03]  /*09c0*/  ISETP.GT.U32.AND P0, PT, R23, R28, PT ;  /* 0x0000001c1700720c */ /* 0x000fc60003f04070 */
[----:B------:R-:W-:-:S04]  /*09d0*/  IMAD.MOV R26, RZ, RZ, -R26 ;  /* 0x000000ffff1a7224 */ /* 0x000fc800078e0a1a */
[----:B------:R-:W-:-:S05]  /*09e0*/  IMAD R2, R23, R26, R2 ;  /* 0x0000001a17027224 */ /* 0x000fca00078e0202 */
[----:B------:R-:W-:Y:S01]  /*09f0*/  ISETP.GT.U32.AND P1, PT, R23, R2, PT ;  /* 0x000000021700720c */ /* 0x000fe20003f24070 */
[----:B------:R-:W-:-:S05]  /*0a00*/  @!P0 IMAD.IADD R28, R28, 0x1, -R23 ;  /* 0x000000011c1c8824 */ /* 0x000fca00078e0a17 */
[----:B------:R-:W-:-:S07]  /*0a10*/  ISETP.GT.U32.AND P0, PT, R23, R28, PT ;  /* 0x0000001c1700720c */ /* 0x000fce0003f04070 */
[----:B------:R-:W-:Y:S01]  /*0a20*/  @!P1 IMAD.IADD R2, R2, 0x1, -R23 ;  /* 0x0000000102029824 */ /* 0x000fe200078e0a17 */
[----:B------:R-:W-:-:S04]  /*0a30*/  ISETP.GE.AND P1, PT, R24, RZ, PT ;  /* 0x000000ff1800720c */ /* 0x000fc80003f26270 */
[----:B------:R-:W-:Y:S01]  /*0a40*/  ISETP.GT.U32.AND P2, PT, R23, R2, PT ;  /* 0x000000021700720c */ /* 0x000fe20003f44070 */
[----:B------:R-:W-:Y:S01]  /*0a50*/  @!P0 IMAD.IADD R28, R28, 0x1, -R23 ;  /* 0x000000011c1c8824 */ /* 0x000fe200078e0a17 */
[----:B------:R-:W-:Y:S01]  /*0a60*/  ISETP.GE.AND P0, PT, R27, RZ, PT ;  /* 0x000000ff1b00720c */ /* 0x000fe20003f06270 */
[----:B-1----:R-:W-:-:S06]  /*0a70*/  IMAD R19, R20, R0, R11 ;  /* 0x0000000014137224 */ /* 0x002fcc00078e020b */
[----:B------:R-:W-:-:S04]  /*0a80*/  @!P1 IMAD.MOV R28, RZ, RZ, -R28 ;  /* 0x000000ffff1c9224 */ /* 0x000fc800078e0a1c */
[----:B------:R-:W-:Y:S01]  /*0a90*/  @!P2 IMAD.IADD R2, R2, 0x1, -R23 ;  /* 0x000000010202a824 */ /* 0x000fe200078e0a17 */
[----:B------:R-:W-:Y:S01]  /*0aa0*/  SEL R23, R4, R28, !P3 ;  /* 0x0000001c04177207 */ /* 0x000fe20005800000 */
[-C--:B------:R-:W-:Y:S01]  /*0ab0*/  IMAD R21, R21, R0.reuse, R22 ;  /* 0x0000000015157224 */ /* 0x080fe200078e0216 */
[----:B------:R-:W-:Y:S01]  /*0ac0*/  IADD3 R18, P1, PT, R19, UR8, RZ ;  /* 0x0000000813127c10 */ /* 0x000fe2000ff3e0ff */
[-C--:B------:R-:W-:Y:S02]  /*0ad0*/  IMAD R20, R20, R0.reuse, R9 ;  /* 0x0000000014147224 */ /* 0x080fe400078e0209 */
[--C-:B-----5:R-:W-:Y:S02]  /*0ae0*/  IMAD.MOV.U32 R17, RZ, RZ, R2.reuse ;  /* 0x000000ffff117224 */ /* 0x120fe400078e0002 */
[-C--:B------:R-:W-:Y:S01]  /*0af0*/  IMAD R16, R23, R0.reuse, R5 ;  /* 0x0000000017107224 */ /* 0x080fe200078e0205 */
[----:B------:R-:W-:Y:S01]  /*0b00*/  LEA.HI.X.SX32 R19, R19, UR9, 0x1, P1 ;  /* 0x0000000913137c11 */ /* 0x000fe200088f0eff */
[----:B------:R-:W-:Y:S01]  /*0b10*/  @!P0 IMAD.MOV R17, RZ, RZ, -R2 ;  /* 0x000000ffff118224 */ /* 0x000fe200078e0a02 */
[----:B------:R-:W-:Y:S01]  /*0b20*/  IADD3 R26, P0, PT, R20, UR8, RZ ;  /* 0x00000008141a7c10 */ /* 0x000fe2000ff1e0ff */
[----:B------:R-:W-:-:S02]  /*0b30*/  IMAD R2, R21, R0, R7 ;  /* 0x0000000015027224 */ /* 0x000fc400078e0207 */
[CC--:B------:R-:W-:Y:S02]  /*0b40*/  IMAD R7, R16.reuse, R0.reuse, R13 ;  /* 0x0000000010077224 */ /* 0x0c0fe400078e020d */
[-C--:B------:R-:W-:Y:S01]  /*0b50*/  IMAD R21, R16, R0.reuse, R11 ;  /* 0x0000000010157224 */ /* 0x080fe200078e020b */
[----:B------:R-:W-:Y:S02]  /*0b60*/  SEL R17, R4, R17, !P3 ;  /* 0x0000001104117207 */ /* 0x000fe40005800000 */
[----:B------:R0:W5:Y:S01]  /*0b70*/  LDG.E.S8 R4, desc[UR6][R18.64] ;  /* 0x0000000612047981 */ /* 0x000162000c1e1300 */
[----:B------:R-:W-:Y:S02]  /*0b80*/  LEA.HI.X.SX32 R27, R20, UR9, 0x1, P0 ;  /* 0x00000009141b7c11 */ /* 0x000fe400080f0eff */
[----:B------:R-:W-:Y:S02]  /*0b90*/  IADD3 R24, P1, PT, R7, UR8, RZ ;  /* 0x0000000807187c10 */ /* 0x000fe4000ff3e0ff */
[----:B------:R-:W-:Y:S01]  /*0ba0*/  IADD3 R20, P0, PT, R21, UR8, RZ ;  /* 0x0000000815147c10 */ /* 0x000fe2000ff1e0ff */
[----:B0-----:R-:W-:-:S03]  /*0bb0*/  IMAD R19, R16, R0, R9 ;  /* 0x0000000010137224 */ /* 0x001fc600078e0209 */
[----:B------:R-:W-:Y:S01]  /*0bc0*/  LEA.HI.X.SX32 R21, R21, UR9, 0x1, P0 ;  /* 0x0000000915157c11 */ /* 0x000fe200080f0eff */
[-C--:B------:R-:W-:Y:S01]  /*0bd0*/  IMAD R28, R23, R0.reuse, R15 ;  /* 0x00000000171c7224 */ /* 0x080fe200078e020f */
[----:B------:R-:W-:Y:S01]  /*0be0*/  IADD3 R18, P0, PT, R19, UR8, RZ ;  /* 0x0000000813127c10 */ /* 0x000fe2000ff1e0ff */
[----:B------:R-:W-:-:S03]  /*0bf0*/  IMAD R5, R17, R0, R5 ;  /* 0x0000000011057224 */ /* 0x000fc600078e0205 */
[----:B------:R0:W5:Y:S01]  /*0c00*/  LDG.E.S8 R21, desc[UR6][R20.64] ;  /* 0x0000000614157981 */ /* 0x000162000c1e1300 */
[----:B------:R-:W-:-:S05]  /*0c10*/  LEA.HI.X.SX32 R19, R19, UR9, 0x1, P0 ;  /* 0x0000000913137c11 */ /* 0x000fca00080f0eff */
[----:B------:R-:W5:Y:S01]  /*0c20*/  LDG.E.S8 R18, desc[UR6][R18.64] ;  /* 0x0000000612127981 */ /* 0x000f62000c1e1300 */
[----:B0-----:R-:W-:Y:S01]  /*0c30*/  IMAD R20, R17, R0, R15 ;  /* 0x0000000011147224 */ /* 0x001fe200078e020f */
[----:B--2---:R-:W-:Y:S01]  /*0c40*/  IADD3 R8, PT, PT, R25, R8, R14 ;  /* 0x0000000819087210 */ /* 0x004fe20007ffe00e */
[----:B------:R-:W-:-:S04]  /*0c50*/  IMAD R14, R23, R0, R29 ;  /* 0x00000000170e7224 */ /* 0x000fc800078e021d */
[CC--:B------:R-:W-:Y:S01]  /*0c60*/  IMAD R16, R14.reuse, R0.reuse, R13 ;  /* 0x000000000e107224 */ /* 0x0c0fe200078e020d */
[----:B------:R-:W-:Y:S01]  /*0c70*/  LEA.HI.X.SX32 R25, R7, UR9, 0x1, P1 ;  /* 0x0000000907197c11 */ /* 0x000fe200088f0eff */
[-C--:B------:R-:W-:Y:S01]  /*0c80*/  IMAD R14, R14, R0.reuse, R9 ;  /* 0x000000000e0e7224 */ /* 0x080fe200078e0209 */
[----:B------:R0:W5:Y:S02]  /*0c90*/  LDG.E.S8 R7, desc[UR6][R26.64] ;  /* 0x000000061a077981 */ /* 0x000164000c1e1300 */
[C---:B------:R-:W-:Y:S01]  /*0ca0*/  IADD3 R22, P1, PT, R16.reuse, UR8, RZ ;  /* 0x0000000810167c10 */ /* 0x040fe2000ff3e0ff */
[-C--:B------:R-:W-:Y:S01]  /*0cb0*/  IMAD R29, R17, R0.reuse, R29 ;  /* 0x00000000111d7224 */ /* 0x080fe200078e021d */
[----:B------:R-:W2:Y:S02]  /*0cc0*/  LDG.E.S8 R24, desc[UR6][R24.64] ;  /* 0x0000000618187981 */ /* 0x000ea4000c1e1300 */
[----:B------:R-:W-:Y:S01]  /*0cd0*/  LEA.HI.X.SX32 R23, R16, UR9, 0x1, P1 ;  /* 0x0000000910177c11 */ /* 0x000fe200088f0eff */
[-C--:B------:R-:W-:Y:S01]  /*0ce0*/  IMAD R16, R28, R0.reuse, R13 ;  /* 0x000000001c107224 */ /* 0x080fe200078e020d */
[----:B0-----:R-:W-:Y:S01]  /*0cf0*/  IADD3 R26, P0, PT, R14, UR8, RZ ;  /* 0x000000080e1a7c10 */ /* 0x001fe2000ff1e0ff */
[----:B------:R-:W-:-:S03]  /*0d00*/  IMAD R17, R28, R0, R11 ;  /* 0x000000001c117224 */ /* 0x000fc600078e020b */
[----:B------:R-:W2:Y:S01]  /*0d10*/  LDG.E.S8 R23, desc[UR6][R22.64] ;  /* 0x0000000616177981 */ /* 0x000ea2000c1e1300 */
[----:B------:R-:W-:Y:S01]  /*0d20*/  LEA.HI.X.SX32 R27, R14, UR9, 0x1, P0 ;  /* 0x000000090e1b7c11 */ /* 0x000fe200080f0eff */
[----:B------:R-:W-:Y:S01]  /*0d30*/  IMAD R28, R28, R0, R9 ;  /* 0x000000001c1c7224 */ /* 0x000fe200078e0209 */
[----:B------:R-:W-:-:S03]  /*0d40*/  IADD3 R14, P0, PT, R16, UR8, RZ ;  /* 0x00000008100e7c10 */ /* 0x000fc6000ff1e0ff */
[----:B------:R0:W2:Y:S01]  /*0d50*/  LDG.E.S8 R25, desc[UR6][R26.64] ;  /* 0x000000061a197981 */ /* 0x0000a2000c1e1300 */
[----:B------:R-:W-:Y:S02]  /*0d60*/  LEA.HI.X.SX32 R15, R16, UR9, 0x1, P0 ;  /* 0x00000009100f7c11 */ /* 0x000fe400080f0eff */
[----:B------:R-:W-:-:S03]  /*0d70*/  IADD3 R16, P0, PT, R17, UR8, RZ ;  /* 0x0000000811107c10 */ /* 0x000fc6000ff1e0ff */
[----:B------:R1:W2:Y:S01]  /*0d80*/  LDG.E.S8 R19, desc[UR6][R14.64] ;  /* 0x000000060e137981 */ /* 0x0002a2000c1e1300 */
[----:B------:R-:W-:Y:S02]  /*0d90*/  LEA.HI.X.SX32 R17, R17, UR9, 0x1, P0 ;  /* 0x0000000911117c11 */ /* 0x000fe400080f0eff */
[----:B0-----:R-:W-:Y:S02]  /*0da0*/  IADD3 R26, P1, PT, R28, UR8, RZ ;  /* 0x000000081c1a7c10 */ /* 0x001fe4000ff3e0ff */
[----:B---3--:R-:W-:Y:S01]  /*0db0*/  IADD3 R8, PT, PT, R10, R8, R6 ;  /* 0x000000080a087210 */ /* 0x008fe20007ffe006 */
[C---:B------:R-:W-:Y:S01]  /*0dc0*/  IMAD R6, R5.reuse, R0, R13 ;  /* 0x0000000005067224 */ /* 0x040fe200078e020d */
[----:B------:R-:W-:Y:S01]  /*0dd0*/  LEA.HI.X.SX32 R27, R28, UR9, 0x1, P1 ;  /* 0x000000091c1b7c11 */ /* 0x000fe200088f0eff */
[----:B------:R0:W3:Y:S01]  /*0de0*/  LDG.E.S8 R10, desc[UR6][R16.64] ;  /* 0x00000006100a7981 */ /* 0x0000e2000c1e1300 */
[----:B----4-:R-:W-:Y:S01]  /*0df0*/  IADD3 R3, PT, PT, R12, R8, R3 ;  /* 0x000000080c037210 */ /* 0x010fe20007ffe003 */
[CC--:B------:R-:W-:Y:S01]  /*0e00*/  IMAD R8, R5.reuse, R0.reuse, R11 ;  /* 0x0000000005087224 */ /* 0x0c0fe200078e020b */
[----:B-1----:R-:W-:Y:S01]  /*0e10*/  IADD3 R14, P0, PT, R6, UR8, RZ ;  /* 0x00000008060e7c10 */ /* 0x002fe2000ff1e0ff */
[----:B------:R-:W-:-:S02]  /*0e20*/  IMAD R12, R5, R0, R9 ;  /* 0x00000000050c7224 */ /* 0x000fc400078e0209 */
[----:B------:R1:W3:Y:S01]  /*0e30*/  LDG.E.S8 R5, desc[UR6][R26.64] ;  /* 0x000000061a057981 */ /* 0x0002e2000c1e1300 */
[----:B------:R-:W-:Y:S01]  /*0e40*/  LEA.HI.X.SX32 R15, R6, UR9, 0x1, P0 ;  /* 0x00000009060f7c11 */ /* 0x000fe200080f0eff */
[CC--:B------:R-:W-:Y:S01]  /*0e50*/  IMAD R6, R29.reuse, R0.reuse, R13 ;  /* 0x000000001d067224 */ /* 0x0c0fe200078e020d */
[----:B0-----:R-:W-:Y:S01]  /*0e60*/  IADD3 R16, P1, PT, R8, UR8, RZ ;  /* 0x0000000808107c10 */ /* 0x001fe2000ff3e0ff */
[CC--:B------:R-:W-:Y:S01]  /*0e70*/  IMAD R22, R29.reuse, R0.reuse, R11 ;  /* 0x000000001d167224 */ /* 0x0c0fe200078e020b */
[----:B-1----:R-:W-:Y:S02]  /*0e80*/  IADD3 R26, P0, PT, R12, UR8, RZ ;  /* 0x000000080c1a7c10 */ /* 0x002fe4000ff1e0ff */
[----:B------:R-:W-:Y:S02]  /*0e90*/  LEA.HI.X.SX32 R17, R8, UR9, 0x1, P1 ;  /* 0x0000000908117c11 */ /* 0x000fe400088f0eff */
[----:B------:R0:W4:Y:S01]  /*0ea0*/  LDG.E.S8 R8, desc[UR6][R14.64] ;  /* 0x000000060e087981 */ /* 0x000122000c1e1300 */
[----:B------:R-:W-:Y:S01]  /*0eb0*/  LEA.HI.X.SX32 R27, R12, UR9, 0x1, P0 ;  /* 0x000000090c1b7c11 */ /* 0x000fe200080f0eff */
[----:B------:R-:W-:-:S02]  /*0ec0*/  IMAD R29, R29, R0, R9 ;  /* 0x000000001d1d7224 */ /* 0x000fc400078e0209 */
[----:B------:R1:W4:Y:S01]  /*0ed0*/  LDG.E.S8 R17, desc[UR6][R16.64] ;  /* 0x0000000610117981 */ /* 0x000322000c1e1300 */
[----:B0-----:R-:W-:-:S04]  /*0ee0*/  IADD3 R14, P0, PT, R6, UR8, RZ ;  /* 0x00000008060e7c10 */ /* 0x001fc8000ff1e0ff */
[----:B------:R-:W-:Y:S01]  /*0ef0*/  LEA.HI.X.SX32 R15, R6, UR9, 0x1, P0 ;  /* 0x00000009060f7c11 */ /* 0x000fe200080f0eff */
[-C--:B-1----:R-:W-:Y:S01]  /*0f00*/  IMAD R16, R20, R0.reuse, R13 ;  /* 0x0000000014107224 */ /* 0x082fe200078e020d */
[----:B------:R-:W-:Y:S01]  /*0f10*/  IADD3 R12, P0, PT, R22, UR8, RZ ;  /* 0x00000008160c7c10 */ /* 0x000fe2000ff1e0ff */
[----:B------:R0:W4:Y:S01]  /*0f20*/  LDG.E.S8 R6, desc[UR6][R26.64] ;  /* 0x000000061a067981 */ /* 0x000122000c1e1300 */
[-C--:B------:R-:W-:Y:S02]  /*0f30*/  IMAD R11, R20, R0.reuse, R11 ;  /* 0x00000000140b7224 */ /* 0x080fe400078e020b */
[----:B------:R-:W-:Y:S01]  /*0f40*/  LEA.HI.X.SX32 R13, R22, UR9, 0x1, P0 ;  /* 0x00000009160d7c11 */ /* 0x000fe200080f0eff */
[----:B------:R-:W4:Y:S01]  /*0f50*/  LDG.E.S8 R15, desc[UR6][R14.64] ;  /* 0x000000060e0f7981 */ /* 0x000f22000c1e1300 */
[----:B------:R-:W-:Y:S01]  /*0f60*/  IADD3 R28, P0, PT, R29, UR8, RZ ;  /* 0x000000081d1c7c10 */ /* 0x000fe2000ff1e0ff */
[----:B------:R-:W-:Y:S02]  /*0f70*/  IMAD R0, R20, R0, R9 ;  /* 0x0000000014007224 */ /* 0x000fe400078e0209 */
[----:B------:R1:W4:Y:S01]  /*0f80*/  LDG.E.S8 R9, desc[UR6][R12.64] ;  /* 0x000000060c097981 */ /* 0x000322000c1e1300 */
[----:B0-----:R-:W-:-:S02]  /*0f90*/  IADD3 R26, P1, PT, R16, UR8, RZ ;  /* 0x00000008101a7c10 */ /* 0x001fc4000ff3e0ff */
[----:B------:R-:W-:Y:S02]  /*0fa0*/  LEA.HI.X.SX32 R29, R29, UR9, 0x1, P0 ;  /* 0x000000091d1d7c11 */ /* 0x000fe400080f0eff */
[----:B------:R-:W-:-:S03]  /*0fb0*/  LEA.HI.X.SX32 R27, R16, UR9, 0x1, P1 ;  /* 0x00000009101b7c11 */ /* 0x000fc600088f0eff */
[----:B------:R0:W4:Y:S01]  /*0fc0*/  LDG.E.S8 R14, desc[UR6][R28.64] ;  /* 0x000000061c0e7981 */ /* 0x000122000c1e1300 */
[----:B-1----:R-:W-:-:S03]  /*0fd0*/  IADD3 R12, P0, PT, R11, UR8, RZ ;  /* 0x000000080b0c7c10 */ /* 0x002fc6000ff1e0ff */
[----:B------:R1:W4:Y:S01]  /*0fe0*/  LDG.E.S8 R16, desc[UR6][R26.64] ;  /* 0x000000061a107981 */ /* 0x000322000c1e1300 */
[----:B------:R-:W-:Y:S02]  /*0ff0*/  LEA.HI.X.SX32 R13, R11, UR9, 0x1, P0 ;  /* 0x000000090b0d7c11 */ /* 0x000fe400080f0eff */
[----:B------:R-:W-:Y:S02]  /*1000*/  SHF.R.S32.HI R11, RZ, 0x1f, R2 ;  /* 0x0000001fff0b7819 */ /* 0x000fe40000011402 */
[----:B0-----:R-:W-:Y:S01]  /*1010*/  IADD3 R28, P0, PT, R0, UR8, RZ ;  /* 0x00000008001c7c10 */ /* 0x001fe2000ff1e0ff */
[----:B------:R-:W4:Y:S01]  /*1020*/  LDG.E.S8 R20, desc[UR6][R12.64] ;  /* 0x000000060c147981 */ /* 0x000f22000c1e1300 */
[----:B-1----:R-:W-:Y:S02]  /*1030*/  IADD3 R26, P1, PT, R2, UR8, RZ ;  /* 0x00000008021a7c10 */ /* 0x002fe4000ff3e0ff */
[----:B------:R-:W-:Y:S02]  /*1040*/  LEA.HI.X.SX32 R29, R0, UR9, 0x1, P0 ;  /* 0x00000009001d7c11 */ /* 0x000fe400080f0eff */
[----:B------:R-:W-:Y:S01]  /*1050*/  IADD3.X R27, PT, PT, R11, UR9, RZ, P1, !PT ;  /* 0x000000090b1b7c10 */ /* 0x000fe20008ffe4ff */
[----:B------:R-:W0:Y:S02]  /*1060*/  LDCU.64 UR8, c[0x0][0x390] ;  /* 0x00007200ff0877ac */ /* 0x000e240008000a00 */
[----:B------:R-:W4:Y:S04]  /*1070*/  LDG.E.S8 R22, desc[UR6][R28.64] ;  /* 0x000000061c167981 */ /* 0x000f28000c1e1300 */
[----:B------:R-:W4:Y:S01]  /*1080*/  LDG.E.U8 R0, desc[UR6][R26.64] ;  /* 0x000000061a007981 */ /* 0x000f22000c1e1100 */
[----:B-----5:R-:W-:-:S04]  /*1090*/  IADD3 R3, PT, PT, R7, R3, R4 ;  /* 0x0000000307037210 */ /* 0x020fc80007ffe004 */
[----:B--2---:R-:W-:-:S04]  /*10a0*/  IADD3 R21, PT, PT, R21, R3, R24 ;  /* 0x0000000315157210 */ /* 0x004fc80007ffe018 */
[----:B------:R-:W-:-:S04]  /*10b0*/  IADD3 R18, PT, PT, R23, R21, R18 ;  /* 0x0000001517127210 */ /* 0x000fc80007ffe012 */
[----:B------:R-:W-:-:S04]  /*10c0*/  IADD3 R18, PT, PT, R19, R18, R25 ;  /* 0x0000001213127210 */ /* 0x000fc80007ffe019 */
[----:B---3--:R-:W-:-:S04]  /*10d0*/  IADD3 R5, PT, PT, R5, R18, R10 ;  /* 0x0000001205057210 */ /* 0x008fc80007ffe00a */
[----:B----4-:R-:W-:-:S04]  /*10e0*/  IADD3 R8, PT, PT, R17, R5, R8 ;  /* 0x0000000511087210 */ /* 0x010fc80007ffe008 */
[----:B------:R-:W-:-:S04]  /*10f0*/  IADD3 R6, PT, PT, R15, R8, R6 ;  /* 0x000000080f067210 */ /* 0x000fc80007ffe006 */
[----:B------:R-:W-:-:S04]  /*1100*/  IADD3 R9, PT, PT, R14, R6, R9 ;  /* 0x000000060e097210 */ /* 0x000fc80007ffe009 */
[----:B------:R-:W-:-:S05]  /*1110*/  IADD3 R9, PT, PT, R20, R9, R16 ;  /* 0x0000000914097210 */ /* 0x000fca0007ffe010 */
[----:B------:R-:W-:Y:S01]  /*1120*/  IMAD.IADD R9, R9, 0x1, R22 ;  /* 0x0000000109097824 */ /* 0x000fe200078e0216 */
[----:B------:R-:W-:-:S03]  /*1130*/  ISETP.NE.AND P0, PT, R0, RZ, PT ;  /* 0x000000ff0000720c */ /* 0x000fc60003f05270 */
[C---:B------:R-:W-:Y:S01]  /*1140*/  VIADD R0, R9.reuse, 0xfffffffb ;  /* 0xfffffffb09007836 */ /* 0x040fe20000000000 */
[----:B------:R-:W-:-:S04]  /*1150*/  ISETP.NE.AND P2, PT, R9, 0x6, PT ;  /* 0x000000060900780c */ /* 0x000fc80003f45270 */
[----:B------:R-:W-:Y:S02]  /*1160*/  ISETP.GE.U32.AND P1, PT, R0, 0x3, PT ;  /* 0x000000030000780c */ /* 0x000fe40003f26070 */
[----:B------:R-:W-:Y:S02]  /*1170*/  SEL R0, RZ, 0xffffffff, P2 ;  /* 0xffffffffff007807 */ /* 0x000fe40001000000 */
[----:B0-----:R-:W-:Y:S02]  /*1180*/  IADD3 R2, P2, PT, R2, UR8, RZ ;  /* 0x0000000802027c10 */ /* 0x001fe4000ff5e0ff */
[----:B------:R-:W-:Y:S02]  /*1190*/  @P0 SEL R0, RZ, 0xffffffff, P1 ;  /* 0xffffffffff000807 */ /* 0x000fe40000800000 */
[----:B------:R-:W-:Y:S02]  /*11a0*/  IADD3.X R3, PT, PT, R11, UR9, RZ, P2, !PT ;  /* 0x000000090b037c10 */ /* 0x000fe400097fe4ff */
[----:B------:R-:W-:-:S05]  /*11b0*/  LOP3.LUT R5, R0, 0x1, RZ, 0xc0, !PT ;  /* 0x0000000100057812 */ /* 0x000fca00078ec0ff */
[----:B------:R-:W-:Y:S01]  /*11c0*/  STG.E.U8 desc[UR6][R2.64], R5 ;  /* 0x0000000502007986 */ /* 0x000fe2000c101106 */
[----:B------:R-:W-:Y:S05]  /*11d0*/  EXIT ;  /* 0x000000000000794d */ /* 0x000fea0003800000 */
.L_x_0:
[----:B------:R-:W-:-:S00]  /*11e0*/  BRA `(.L_x_0) ;  /* 0xfffffffc00fc7947 */ /* 0x000fc0000383ffff */
[----:B------:R-:W-:-:S00]  /*11f0*/  NOP ;  /* 0x0000000000007918 */ /* 0x000fc00000000000 */
        /* <DEDUP_REMOVED lines=8> */
.L_x_1:


//--------------------- .nv.shared.reserved.0     --------------------------
	.section	.nv.shared.reserved.0,"aw",@nobits
	.weak		__nv_reservedSMEM_offset_0_alias
	.size		__nv_reservedSMEM_offset_0_alias, 0, 64
	.other		__nv_reservedSMEM_offset_0_alias,@"STO_CUDA_RESERVED_SHARED STV_DEFAULT"
__nv_reservedSMEM_offset_0_alias:
	.zero		0
	.zero		64


//--------------------- .nv.constant0._Z6updateiPcS_ --------------------------
	.section	.nv.constant0._Z6updateiPcS_,"a",@progbits
	.sectionflags	@""
	.align	4
.nv.constant0._Z6updateiPcS_:
	.zero		920


//--------------------- SYMBOLS --------------------------

	.type		.nv.reservedSmem.offset0,@object
	.size		.nv.reservedSmem.offset0,0x4
